//
// Generated by NVIDIA NVVM Compiler
//
// Compiler Build ID: CL-36424714
// Cuda compilation tools, release 13.0, V13.0.88
// Based on NVVM 20.0.0
//

.version 9.0
.target sm_100
.address_size 64

	// .globl	_Z21SharedMemoryTransposePfS_i
// _ZZ21SharedMemoryTransposePfS_iE5block has been demoted

.visible .entry _Z21SharedMemoryTransposePfS_i(
	.param .u64 .ptr .align 1 _Z21SharedMemoryTransposePfS_i_param_0,
	.param .u64 .ptr .align 1 _Z21SharedMemoryTransposePfS_i_param_1,
	.param .u32 _Z21SharedMemoryTransposePfS_i_param_2
)
{
	.reg .pred 	%p<3>;
	.reg .b32 	%r<25>;
	.reg .b32 	%f<3>;
	.reg .b64 	%rd<9>;
	// demoted variable
	.shared .align 4 .b8 _ZZ21SharedMemoryTransposePfS_iE5block[4224];
	ld.param.u64 	%rd1, [_Z21SharedMemoryTransposePfS_i_param_0];
	ld.param.u64 	%rd2, [_Z21SharedMemoryTransposePfS_i_param_1];
	ld.param.u32 	%r9, [_Z21SharedMemoryTransposePfS_i_param_2];
	mov.u32 	%r10, %ctaid.y;
	shl.b32 	%r1, %r10, 5;
	mov.u32 	%r2, %tid.y;
	add.s32 	%r3, %r1, %r2;
	mov.u32 	%r11, %ctaid.x;
	shl.b32 	%r4, %r11, 5;
	mov.u32 	%r5, %tid.x;
	add.s32 	%r6, %r4, %r5;
	max.s32 	%r12, %r3, %r6;
	setp.ge.s32 	%p1, %r12, %r9;
	@%p1 bra 	$L__BB0_2;
	cvta.to.global.u64 	%rd3, %rd1;
	mad.lo.s32 	%r13, %r9, %r3, %r6;
	mul.wide.s32 	%rd4, %r13, 4;
	add.s64 	%rd5, %rd3, %rd4;
	ld.global.f32 	%f1, [%rd5];
	mov.u32 	%r14, _ZZ21SharedMemoryTransposePfS_iE5block;
	mad.lo.s32 	%r15, %r2, 132, %r14;
	shl.b32 	%r16, %r5, 2;
	add.s32 	%r17, %r15, %r16;
	st.shared.f32 	[%r17], %f1;
$L__BB0_2:
	bar.sync 	0;
	add.s32 	%r7, %r4, %r2;
	add.s32 	%r18, %r1, %r5;
	max.s32 	%r19, %r7, %r18;
	setp.ge.s32 	%p2, %r19, %r9;
	@%p2 bra 	$L__BB0_4;
	mov.u32 	%r20, _ZZ21SharedMemoryTransposePfS_iE5block;
	mad.lo.s32 	%r21, %r5, 132, %r20;
	shl.b32 	%r22, %r2, 2;
	add.s32 	%r23, %r21, %r22;
	ld.shared.f32 	%f2, [%r23];
	mad.lo.s32 	%r24, %r9, %r7, %r18;
	cvta.to.global.u64 	%rd6, %rd2;
	mul.wide.s32 	%rd7, %r24, 4;
	add.s64 	%rd8, %rd6, %rd7;
	st.global.f32 	[%rd8], %f2;
$L__BB0_4:
	ret;

}


// ===== COMPILED SASS (sm_100) =====

	.target	sm_100

	.elftype	@"ET_EXEC"


//--------------------- .note.nv.tkinfo           --------------------------
	.section	.note.nv.tkinfo,"",@"SHT_NOTE"
	.sectionflags	@"SHF_NOTE_NV_TKINFO"
	.tkinfo
        /*0018*/ 	.word	0x00000002
        /*0030*/ 	.string	""
        /*0030*/ 	.string	"ptxas"
        /*0030*/ 	.string	"Cuda compilation tools, release 13.0, V13.0.88"
        /*0030*/ 	.string	"Build cuda_13.0.r13.0/compiler.36424714_0"
        /*0030*/ 	.string	"-arch sm_100 -m 64 "



//--------------------- .note.nv.cuinfo           --------------------------
	.section	.note.nv.cuinfo,"",@"SHT_NOTE"
	.sectionflags	@"SHF_NOTE_NV_CUINFO"
        /*0018*/ 	.short	0x0002
        /*001a*/ 	.short	0x0064
        /*001c*/ 	.short	0x0082
	.zero		2


//--------------------- .nv.info                  --------------------------
	.section	.nv.info,"",@"SHT_CUDA_INFO"
	.align	4


	//----- nvinfo : EIATTR_REGCOUNT
	.align		4
        /*0000*/ 	.byte	0x04, 0x2f
        /*0002*/ 	.short	(.L_1 - .L_0)
	.align		4
.L_0:
        /*0004*/ 	.word	index@(_Z21SharedMemoryTransposePfS_i)
        /*0008*/ 	.word	0x0000000e


	//----- nvinfo : EIATTR_FRAME_SIZE
	.align		4
.L_1:
        /*000c*/ 	.byte	0x04, 0x11
        /*000e*/ 	.short	(.L_3 - .L_2)
	.align		4
.L_2:
        /*0010*/ 	.word	index@(_Z21SharedMemoryTransposePfS_i)
        /*0014*/ 	.word	0x00000000


	//----- nvinfo : EIATTR_MIN_STACK_SIZE
	.align		4
.L_3:
        /*0018*/ 	.byte	0x04, 0x12
        /*001a*/ 	.short	(.L_5 - .L_4)
	.align		4
.L_4:
        /*001c*/ 	.word	index@(_Z21SharedMemoryTransposePfS_i)
        /*0020*/ 	.word	0x00000000
.L_5:


//--------------------- .nv.compat                --------------------------
	.section	.nv.compat,"",@"SHT_CUDA_COMPAT_INFO"
	.align	4
        /*0000*/ 	.byte	0x02, 0x09, 0x00, 0x00, 0x02, 0x02, 0x01, 0x00, 0x02, 0x05, 0x05, 0x00, 0x03, 0x07, 0x01, 0x01
        /*0010*/ 	.byte	0x02, 0x03, 0x00, 0x00, 0x02, 0x06, 0x01, 0x00, 0x04, 0x0b, 0x08, 0x00, 0x09, 0x00, 0x00, 0x00
        /*0020*/ 	.byte	0x00, 0x00, 0x00, 0x00


//--------------------- .nv.info._Z21SharedMemoryTransposePfS_i --------------------------
	.section	.nv.info._Z21SharedMemoryTransposePfS_i,"",@"SHT_CUDA_INFO"
	.sectionflags	@""
	.align	4


	//----- nvinfo : EIATTR_CUDA_API_VERSION
	.align		4
        /*0000*/ 	.byte	0x04, 0x37
        /*0002*/ 	.short	(.L_7 - .L_6)
.L_6:
        /*0004*/ 	.word	0x00000082


	//----- nvinfo : EIATTR_KPARAM_INFO
	.align		4
.L_7:
        /*0008*/ 	.byte	0x04, 0x17
        /*000a*/ 	.short	(.L_9 - .L_8)
.L_8:
        /*000c*/ 	.word	0x00000000
        /*0010*/ 	.short	0x0002
        /*0012*/ 	.short	0x0010
        /*0014*/ 	.byte	0x00, 0xf0, 0x11, 0x00


	//----- nvinfo : EIATTR_KPARAM_INFO
	.align		4
.L_9:
        /*0018*/ 	.byte	0x04, 0x17
        /*001a*/ 	.short	(.L_11 - .L_10)
.L_10:
        /*001c*/ 	.word	0x00000000
        /*0020*/ 	.short	0x0001
        /*0022*/ 	.short	0x0008
        /*0024*/ 	.byte	0x00, 0xf5, 0x21, 0x00


	//----- nvinfo : EIATTR_KPARAM_INFO
	.align		4
.L_11:
        /*0028*/ 	.byte	0x04, 0x17
        /*002a*/ 	.short	(.L_13 - .L_12)
.L_12:
        /*002c*/ 	.word	0x00000000
        /*0030*/ 	.short	0x0000
        /*0032*/ 	.short	0x0000
        /*0034*/ 	.byte	0x00, 0xf5, 0x21, 0x00


	//----- nvinfo : EIATTR_SPARSE_MMA_MASK
	.align		4
.L_13:
        /*0038*/ 	.byte	0x03, 0x50
        /*003a*/ 	.short	0x0000


	//----- nvinfo : EIATTR_MAXREG_COUNT
	.align		4
        /*003c*/ 	.byte	0x03, 0x1b
        /*003e*/ 	.short	0x00ff


	//----- nvinfo : EIATTR_NUM_BARRIERS
	.align		4
        /*0040*/ 	.byte	0x02, 0x4c
        /*0042*/ 	.byte	0x01
	.zero		1


	//----- nvinfo : EIATTR_MERCURY_ISA_VERSION
	.align		4
        /*0044*/ 	.byte	0x03, 0x5f
        /*0046*/ 	.short	0x0101


	//----- nvinfo : EIATTR_VRC_CTA_INIT_COUNT
	.align		4
        /*0048*/ 	.byte	0x02, 0x4a
	.zero		1
	.zero		1


	//----- nvinfo : EIATTR_EXIT_INSTR_OFFSETS
	.align		4
        /*004c*/ 	.byte	0x04, 0x1c
        /*004e*/ 	.short	(.L_15 - .L_14)


	//   ....[0]....
.L_14:
        /*0050*/ 	.word	0x000001a0


	//   ....[1]....
        /*0054*/ 	.word	0x00000250


	//----- nvinfo : EIATTR_CBANK_PARAM_SIZE
	.align		4
.L_15:
        /*0058*/ 	.byte	0x03, 0x19
        /*005a*/ 	.short	0x0014


	//----- nvinfo : EIATTR_PARAM_CBANK
	.align		4
        /*005c*/ 	.byte	0x04, 0x0a
        /*005e*/ 	.short	(.L_17 - .L_16)
	.align		4
.L_16:
        /*0060*/ 	.word	index@(.nv.constant0._Z21SharedMemoryTransposePfS_i)
        /*0064*/ 	.short	0x0380
        /*0066*/ 	.short	0x0014


	//----- nvinfo : EIATTR_SW_WAR
	.align		4
.L_17:
        /*0068*/ 	.byte	0x04, 0x36
        /*006a*/ 	.short	(.L_19 - .L_18)
.L_18:
        /*006c*/ 	.word	0x00000008
.L_19:


//--------------------- .nv.callgraph             --------------------------
	.section	.nv.callgraph,"",@"SHT_CUDA_CALLGRAPH"
	.align	4
	.sectionentsize	8
	.align		4
        /*0000*/ 	.word	0x00000000
	.align		4
        /*0004*/ 	.word	0xffffffff
	.align		4
        /*0008*/ 	.word	0x00000000
	.align		4
        /*000c*/ 	.word	0xfffffffe
	.align		4
        /*0010*/ 	.word	0x00000000
	.align		4
        /*0014*/ 	.word	0xfffffffd
	.align		4
        /*0018*/ 	.word	0x00000000
	.align		4
        /*001c*/ 	.word	0xfffffffc


//--------------------- .text._Z21SharedMemoryTransposePfS_i --------------------------
	.section	.text._Z21SharedMemoryTransposePfS_i,"ax",@progbits
	.align	128
        .global         _Z21SharedMemoryTransposePfS_i
        .type           _Z21SharedMemoryTransposePfS_i,@function
        .size           _Z21SharedMemoryTransposePfS_i,(.L_x_1 - _Z21SharedMemoryTransposePfS_i)
        .other          _Z21SharedMemoryTransposePfS_i,@"STO_CUDA_ENTRY STV_DEFAULT"
_Z21SharedMemoryTransposePfS_i:
.text._Z21SharedMemoryTransposePfS_i:
[----:B------:R-:W-:Y:S01]  /*0000*/  LDC R1, c[0x0][0x37c] ;  /* 0x0000df00ff017b82 */ /* 0x000fe20000000800 */
[----:B------:R-:W0:Y:S01]  /*0010*/  S2R R7, SR_CTAID.Y ;  /* 0x0000000000077919 */ /* 0x000e220000002600 */
[----:B------:R-:W1:Y:S01]  /*0020*/  LDCU UR6, c[0x0][0x390] ;  /* 0x00007200ff0677ac */ /* 0x000e620008000800 */
[----:B------:R-:W0:Y:S01]  /*0030*/  S2R R9, SR_TID.Y ;  /* 0x0000000000097919 */ /* 0x000e220000002200 */
[----:B------:R-:W2:Y:S01]  /*0040*/  LDCU.64 UR4, c[0x0][0x358] ;  /* 0x00006b00ff0477ac */ /* 0x000ea20008000a00 */
[----:B------:R-:W3:Y:S01]  /*0050*/  S2R R11, SR_TID.X ;  /* 0x00000000000b7919 */ /* 0x000ee20000002100 */
[----:B------:R-:W3:Y:S01]  /*0060*/  S2R R4, SR_CTAID.X ;  /* 0x0000000000047919 */ /* 0x000ee20000002500 */
[----:B0-----:R-:W-:Y:S02]  /*0070*/  IMAD R0, R7, 0x20, R9 ;  /* 0x0000002007007824 */ /* 0x001fe400078e0209 */
[----:B---3--:R-:W-:-:S05]  /*0080*/  IMAD R5, R4, 0x20, R11 ;  /* 0x0000002004057824 */ /* 0x008fca00078e020b */
[----:B------:R-:W-:-:S04]  /*0090*/  VIMNMX R2, PT, PT, R0, R5, !PT ;  /* 0x0000000500027248 */ /* 0x000fc80007fe0100 */
[----:B-1----:R-:W-:-:S13]  /*00a0*/  ISETP.GE.AND P0, PT, R2, UR6, PT ;  /* 0x0000000602007c0c */ /* 0x002fda000bf06270 */
[----:B------:R-:W0:Y:S01]  /*00b0*/  @!P0 LDC.64 R2, c[0x0][0x380] ;  /* 0x0000e000ff028b82 */ /* 0x000e220000000a00 */
[----:B------:R-:W-:-:S04]  /*00c0*/  @!P0 IMAD R5, R0, UR6, R5 ;  /* 0x0000000600058c24 */ /* 0x000fc8000f8e0205 */
[----:B0-----:R-:W-:-:S06]  /*00d0*/  @!P0 IMAD.WIDE R2, R5, 0x4, R2 ;  /* 0x0000000405028825 */ /* 0x001fcc00078e0202 */
[----:B--2---:R-:W2:Y:S01]  /*00e0*/  @!P0 LDG.E R2, desc[UR4][R2.64] ;  /* 0x0000000402028981 */ /* 0x004ea2000c1e1900 */
[----:B------:R-:W-:Y:S01]  /*00f0*/  @!P0 MOV R0, 0x400 ;  /* 0x0000040000008802 */ /* 0x000fe20000000f00 */
[----:B------:R-:W-:Y:S01]  /*0100*/  IMAD R4, R4, 0x20, R9 ;  /* 0x0000002004047824 */ /* 0x000fe200078e0209 */
[----:B------:R-:W-:Y:S01]  /*0110*/  LEA R7, R7, R11, 0x5 ;  /* 0x0000000b07077211 */ /* 0x000fe200078e28ff */
[----:B------:R-:W0:Y:S02]  /*0120*/  @!P0 S2R R5, SR_CgaCtaId ;  /* 0x0000000000058919 */ /* 0x000e240000008800 */
[----:B0-----:R-:W-:Y:S02]  /*0130*/  @!P0 LEA R0, R5, R0, 0x18 ;  /* 0x0000000005008211 */ /* 0x001fe400078ec0ff */
[----:B------:R-:W-:-:S03]  /*0140*/  VIMNMX R5, PT, PT, R4, R7, !PT ;  /* 0x0000000704057248 */ /* 0x000fc60007fe0100 */
[----:B------:R-:W-:Y:S01]  /*0150*/  @!P0 IMAD R0, R9, 0x84, R0 ;  /* 0x0000008409008824 */ /* 0x000fe200078e0200 */
[----:B------:R-:W-:-:S04]  /*0160*/  ISETP.GE.AND P1, PT, R5, UR6, PT ;  /* 0x0000000605007c0c */ /* 0x000fc8000bf26270 */
[----:B------:R-:W-:-:S05]  /*0170*/  @!P0 LEA R5, R11, R0, 0x2 ;  /* 0x000000000b058211 */ /* 0x000fca00078e10ff */
[----:B--2---:R0:W-:Y:S01]  /*0180*/  @!P0 STS [R5], R2 ;  /* 0x0000000205008388 */ /* 0x0041e20000000800 */
[----:B------:R-:W-:Y:S06]  /*0190*/  BAR.SYNC.DEFER_BLOCKING 0x0 ;  /* 0x0000000000007b1d */ /* 0x000fec0000010000 */
[----:B------:R-:W-:Y:S05]  /*01a0*/  @P1 EXIT ;  /* 0x000000000000194d */ /* 0x000fea0003800000 */
[----:B------:R-:W1:Y:S01]  /*01b0*/  S2R R3, SR_CgaCtaId ;  /* 0x0000000000037919 */ /* 0x000e620000008800 */
[----:B------:R-:W-:Y:S01]  /*01c0*/  MOV R0, 0x400 ;  /* 0x0000040000007802 */ /* 0x000fe20000000f00 */
[----:B------:R-:W-:-:S03]  /*01d0*/  IMAD R7, R4, UR6, R7 ;  /* 0x0000000604077c24 */ /* 0x000fc6000f8e0207 */
[----:B-1----:R-:W-:Y:S02]  /*01e0*/  LEA R0, R3, R0, 0x18 ;  /* 0x0000000003007211 */ /* 0x002fe400078ec0ff */
[----:B0-----:R-:W0:Y:S03]  /*01f0*/  LDC.64 R2, c[0x0][0x388] ;  /* 0x0000e200ff027b82 */ /* 0x001e260000000a00 */
[----:B------:R-:W-:-:S04]  /*0200*/  IMAD R0, R11, 0x84, R0 ;  /* 0x000000840b007824 */ /* 0x000fc800078e0200 */
[----:B------:R-:W-:-:S05]  /*0210*/  IMAD R0, R9, 0x4, R0 ;  /* 0x0000000409007824 */ /* 0x000fca00078e0200 */
[----:B------:R-:W1:Y:S01]  /*0220*/  LDS R5, [R0] ;  /* 0x0000000000057984 */ /* 0x000e620000000800 */
[----:B0-----:R-:W-:-:S05]  /*0230*/  IMAD.WIDE R2, R7, 0x4, R2 ;  /* 0x0000000407027825 */ /* 0x001fca00078e0202 */
[----:B-1----:R-:W-:Y:S01]  /*0240*/  STG.E desc[UR4][R2.64], R5 ;  /* 0x0000000502007986 */ /* 0x002fe2000c101904 */
[----:B------:R-:W-:Y:S05]  /*0250*/  EXIT ;  /* 0x000000000000794d */ /* 0x000fea0003800000 */
.L_x_0:
[----:B------:R-:W-:-:S00]  /*0260*/  BRA `(.L_x_0) ;  /* 0xfffffffc00fc7947 */ /* 0x000fc0000383ffff */
[----:B------:R-:W-:-:S00]  /*0270*/  NOP ;  /* 0x0000000000007918 */ /* 0x000fc00000000000 */
        /* <DEDUP_REMOVED lines=8> */
.L_x_1:


//--------------------- .nv.shared._Z21SharedMemoryTransposePfS_i --------------------------
	.section	.nv.shared._Z21SharedMemoryTransposePfS_i,"aw",@nobits
	.sectionflags	@""
	.align	4
.nv.shared._Z21SharedMemoryTransposePfS_i:
	.zero		5248


//--------------------- .nv.shared.reserved.0     --------------------------
	.section	.nv.shared.reserved.0,"aw",@nobits
	.weak		__nv_reservedSMEM_offset_0_alias
	.size		__nv_reservedSMEM_offset_0_alias, 0, 64
	.other		__nv_reservedSMEM_offset_0_alias,@"STO_CUDA_RESERVED_SHARED STV_DEFAULT"
__nv_reservedSMEM_offset_0_alias:
	.zero		0
	.zero		64


//--------------------- .nv.constant0._Z21SharedMemoryTransposePfS_i --------------------------
	.section	.nv.constant0._Z21SharedMemoryTransposePfS_i,"a",@progbits
	.sectionflags	@""
	.align	4
.nv.constant0._Z21SharedMemoryTransposePfS_i:
	.zero		916


//--------------------- SYMBOLS --------------------------

	.type		.nv.reservedSmem.offset0,@object
	.size		.nv.reservedSmem.offset0,0x4
	.type		.nv.reservedSmem.cap,@object
	.size		.nv.reservedSmem.cap,0x4
